	.headerflags	@"EF_CUDA_TEXMODE_UNIFIED EF_CUDA_64BIT_ADDRESS EF_CUDA_ACCELERATORS EF_CUDA_SM90 EF_CUDA_VIRTUAL_SM(EF_CUDA_SM90)"
	.elftype	@"ET_EXEC"


//--------------------- .nv.info                  --------------------------
	.section	.nv.info,"",@"SHT_CUDA_INFO"
	.align	4


	//----- nvinfo : EIATTR_REGCOUNT
	.align		4
        /*0000*/ 	.byte	0x04, 0x2f
        /*0002*/ 	.short	(.L_1 - .L_0)
	.align		4
.L_0:
        /*0004*/ 	.word	index@(triton_poi_fused_avg_pool2d_49)
        /*0008*/ 	.word	0x00000020


	//----- nvinfo : EIATTR_MIN_STACK_SIZE
	.align		4
.L_1:
        /*000c*/ 	.byte	0x04, 0x12
        /*000e*/ 	.short	(.L_3 - .L_2)
	.align		4
.L_2:
        /*0010*/ 	.word	index@(triton_poi_fused_avg_pool2d_49)
        /*0014*/ 	.word	0x00000000


	//----- nvinfo : EIATTR_FRAME_SIZE
	.align		4
.L_3:
        /*0018*/ 	.byte	0x04, 0x11
        /*001a*/ 	.short	(.L_5 - .L_4)
	.align		4
.L_4:
        /*001c*/ 	.word	index@(triton_poi_fused_avg_pool2d_49)
        /*0020*/ 	.word	0x00000000


	//----- nvinfo : EIATTR_MIN_STACK_SIZE
	.align		4
.L_5:
        /*0024*/ 	.byte	0x04, 0x12
        /*0026*/ 	.short	(.L_7 - .L_6)
	.align		4
.L_6:
        /*0028*/ 	.word	index@(triton_poi_fused_avg_pool2d_49)
        /*002c*/ 	.word	0x00000000
.L_7:


//--------------------- .nv.info.triton_poi_fused_avg_pool2d_49 --------------------------
	.section	.nv.info.triton_poi_fused_avg_pool2d_49,"",@"SHT_CUDA_INFO"
	.sectionflags	@""
	.align	4


	//----- nvinfo : EIATTR_CUDA_API_VERSION
	.align		4
        /*0000*/ 	.byte	0x04, 0x37
        /*0002*/ 	.short	(.L_9 - .L_8)
.L_8:
        /*0004*/ 	.word	0x0000007c


	//----- nvinfo : EIATTR_KPARAM_INFO
	.align		4
.L_9:
        /*0008*/ 	.byte	0x04, 0x17
        /*000a*/ 	.short	(.L_11 - .L_10)
.L_10:
        /*000c*/ 	.word	0x00000000
        /*0010*/ 	.short	0x0002
        /*0012*/ 	.short	0x0010
        /*0014*/ 	.byte	0x00, 0xf0, 0x11, 0x00


	//----- nvinfo : EIATTR_KPARAM_INFO
	.align		4
.L_11:
        /*0018*/ 	.byte	0x04, 0x17
        /*001a*/ 	.short	(.L_13 - .L_12)
.L_12:
        /*001c*/ 	.word	0x00000000
        /*0020*/ 	.short	0x0001
        /*0022*/ 	.short	0x0008
        /*0024*/ 	.byte	0x00, 0xf4, 0x21, 0x00


	//----- nvinfo : EIATTR_KPARAM_INFO
	.align		4
.L_13:
        /*0028*/ 	.byte	0x04, 0x17
        /*002a*/ 	.short	(.L_15 - .L_14)
.L_14:
        /*002c*/ 	.word	0x00000000
        /*0030*/ 	.short	0x0000
        /*0032*/ 	.short	0x0000
        /*0034*/ 	.byte	0x00, 0xf4, 0x21, 0x00


	//----- nvinfo : EIATTR_SPARSE_MMA_MASK
	.align		4
.L_15:
        /*0038*/ 	.byte	0x03, 0x50
        /*003a*/ 	.short	0x0000


	//----- nvinfo : EIATTR_MAXREG_COUNT
	.align		4
        /*003c*/ 	.byte	0x03, 0x1b
        /*003e*/ 	.short	0x00ff


	//----- nvinfo : EIATTR_EXIT_INSTR_OFFSETS
	.align		4
        /*0040*/ 	.byte	0x04, 0x1c
        /*0042*/ 	.short	(.L_17 - .L_16)


	//   ....[0]....
.L_16:
        /*0044*/ 	.word	0x000017a0


	//----- nvinfo : EIATTR_REQNTID
	.align		4
.L_17:
        /*0048*/ 	.byte	0x04, 0x10
        /*004a*/ 	.short	(.L_19 - .L_18)
.L_18:
        /*004c*/ 	.word	0x00000080
        /*0050*/ 	.word	0x00000001
        /*0054*/ 	.word	0x00000001


	//----- nvinfo : EIATTR_CBANK_PARAM_SIZE
	.align		4
.L_19:
        /*0058*/ 	.byte	0x03, 0x19
        /*005a*/ 	.short	0x0014


	//----- nvinfo : EIATTR_PARAM_CBANK
	.align		4
        /*005c*/ 	.byte	0x04, 0x0a
        /*005e*/ 	.short	(.L_21 - .L_20)
	.align		4
.L_20:
        /*0060*/ 	.word	index@(.nv.constant0.triton_poi_fused_avg_pool2d_49)
        /*0064*/ 	.short	0x0210
        /*0066*/ 	.short	0x0014


	//----- nvinfo : EIATTR_SW_WAR
	.align		4
.L_21:
        /*0068*/ 	.byte	0x04, 0x36
        /*006a*/ 	.short	(.L_23 - .L_22)
.L_22:
        /*006c*/ 	.word	0x00000008
.L_23:


//--------------------- .nv.callgraph             --------------------------
	.section	.nv.callgraph,"",@"SHT_CUDA_CALLGRAPH"
	.align	4
	.sectionentsize	8
	.align		4
        /*0000*/ 	.word	0x00000000
	.align		4
        /*0004*/ 	.word	0xffffffff
	.align		4
        /*0008*/ 	.word	0x00000000
	.align		4
        /*000c*/ 	.word	0xfffffffe
	.align		4
        /*0010*/ 	.word	0x00000000
	.align		4
        /*0014*/ 	.word	0xfffffffd
	.align		4
        /*0018*/ 	.word	0x00000000
	.align		4
        /*001c*/ 	.word	0xfffffffc


//--------------------- .text.triton_poi_fused_avg_pool2d_49 --------------------------
	.section	.text.triton_poi_fused_avg_pool2d_49,"ax",@progbits
	.align	128
        .global         triton_poi_fused_avg_pool2d_49
        .type           triton_poi_fused_avg_pool2d_49,@function
        .size           triton_poi_fused_avg_pool2d_49,(.L_x_1 - triton_poi_fused_avg_pool2d_49)
        .other          triton_poi_fused_avg_pool2d_49,@"STO_CUDA_ENTRY STV_DEFAULT"
triton_poi_fused_avg_pool2d_49:
.text.triton_poi_fused_avg_pool2d_49:
[----:B------:R-:W-:Y:S01]  /*0000*/  LDC R1, c[0x0][0x28] ;  /* 0x00000a00ff017b82 */ /* 0x000fe20000000800 */
[----:B------:R-:W1:Y:S01]  /*0010*/  S2R R0, SR_TID.X ;  /* 0x0000000000007919 */ /* 0x000e620000002100 */
[----:B------:R-:W-:-:S06]  /*0020*/  IMAD.MOV.U32 R22, RZ, RZ, RZ ;  /* 0x000000ffff167224 */ /* 0x000fcc00078e00ff */
[----:B------:R-:W2:Y:S01]  /*0030*/  LDC.64 R24, c[0x0][0x210] ;  /* 0x00008400ff187b82 */ /* 0x000ea20000000a00 */
[----:B------:R-:W-:Y:S01]  /*0040*/  IMAD.MOV.U32 R6, RZ, RZ, RZ ;  /* 0x000000ffff067224 */ /* 0x000fe200078e00ff */
[----:B------:R-:W3:Y:S01]  /*0050*/  S2R R23, SR_CTAID.X ;  /* 0x0000000000177919 */ /* 0x000ee20000002500 */
[----:B------:R-:W-:Y:S02]  /*0060*/  CS2R R16, SRZ ;  /* 0x0000000000107805 */ /* 0x000fe4000001ff00 */
[----:B------:R-:W-:Y:S01]  /*0070*/  CS2R R18, SRZ ;  /* 0x0000000000127805 */ /* 0x000fe2000001ff00 */
[----:B------:R-:W-:Y:S01]  /*0080*/  ULDC.64 UR4, c[0x0][0x208] ;  /* 0x0000820000047ab9 */ /* 0x000fe20000000a00 */
[----:B-1----:R-:W-:-:S05]  /*0090*/  IMAD.SHL.U32 R0, R0, 0x4, RZ ;  /* 0x0000000400007824 */ /* 0x002fca00078e00ff */
[----:B------:R-:W-:-:S05]  /*00a0*/  LOP3.LUT R0, R0, 0x1fc, RZ, 0xc0, !PT ;  /* 0x000001fc00007812 */ /* 0x000fca00078ec0ff */
[----:B---3--:R-:W-:-:S04]  /*00b0*/  IMAD R23, R23, 0x400, R0 ;  /* 0x0000040017177824 */ /* 0x008fc800078e0200 */
[----:B------:R-:W-:-:S04]  /*00c0*/  IMAD.HI R2, R23, 0x66666667, RZ ;  /* 0x6666666717027827 */ /* 0x000fc800078e02ff */
[----:B------:R-:W-:Y:S01]  /*00d0*/  IMAD.HI R4, R23, -0x15f15f15, R22 ;  /* 0xea0ea0eb17047827 */ /* 0x000fe200078e0216 */
[----:B------:R-:W-:-:S03]  /*00e0*/  SHF.R.U32.HI R3, RZ, 0x1f, R2 ;  /* 0x0000001fff037819 */ /* 0x000fc60000011602 */
[C---:B------:R-:W-:Y:S01]  /*00f0*/  VIADD R7, R23.reuse, 0x200 ;  /* 0x0000020017077836 */ /* 0x040fe20000000000 */
[----:B------:R-:W-:Y:S01]  /*0100*/  SHF.R.U32.HI R5, RZ, 0x1f, R4 ;  /* 0x0000001fff057819 */ /* 0x000fe20000011604 */
[----:B------:R-:W-:Y:S01]  /*0110*/  VIADD R15, R23, 0xffffba00 ;  /* 0xffffba00170f7836 */ /* 0x000fe20000000000 */
[----:B------:R-:W-:Y:S01]  /*0120*/  LEA.HI.SX32 R3, R2, R3, 0x17 ;  /* 0x0000000302037211 */ /* 0x000fe200078fbaff */
[----:B------:R-:W-:Y:S01]  /*0130*/  IMAD.MOV.U32 R2, RZ, RZ, RZ ;  /* 0x000000ffff027224 */ /* 0x000fe200078e00ff */
[----:B------:R-:W-:Y:S01]  /*0140*/  LEA.HI.SX32 R5, R4, R5, 0x12 ;  /* 0x0000000504057211 */ /* 0x000fe200078f92ff */
[----:B------:R-:W-:Y:S02]  /*0150*/  IMAD.MOV.U32 R4, RZ, RZ, RZ ;  /* 0x000000ffff047224 */ /* 0x000fe400078e00ff */
[----:B------:R-:W-:-:S04]  /*0160*/  IMAD.HI R2, R3, -0x6db6db6d, R2 ;  /* 0x9249249303027827 */ /* 0x000fc800078e0202 */
[----:B------:R-:W-:Y:S01]  /*0170*/  IMAD.HI R0, R5, -0x6db6db6d, R4 ;  /* 0x9249249305007827 */ /* 0x000fe200078e0204 */
[----:B------:R-:W-:-:S03]  /*0180*/  SHF.R.U32.HI R11, RZ, 0x1f, R2 ;  /* 0x0000001fff0b7819 */ /* 0x000fc60000011602 */
[----:B------:R-:W-:Y:S01]  /*0190*/  VIADD R13, R23, 0xffffb500 ;  /* 0xffffb500170d7836 */ /* 0x000fe20000000000 */
[----:B------:R-:W-:Y:S01]  /*01a0*/  SHF.R.U32.HI R9, RZ, 0x1f, R0 ;  /* 0x0000001fff097819 */ /* 0x000fe20000011600 */
[C---:B------:R-:W-:Y:S01]  /*01b0*/  IMAD.HI R8, R7.reuse, 0x66666667, RZ ;  /* 0x6666666707087827 */ /* 0x040fe200078e02ff */
[----:B------:R-:W-:Y:S02]  /*01c0*/  LEA.HI.SX32 R2, R2, R11, 0x1d ;  /* 0x0000000b02027211 */ /* 0x000fe400078feaff */
[----:B------:R-:W-:Y:S01]  /*01d0*/  LEA.HI.SX32 R21, R0, R9, 0x1d ;  /* 0x0000000900157211 */ /* 0x000fe200078feaff */
[----:B------:R-:W-:Y:S01]  /*01e0*/  IMAD.HI R0, R7, -0x15f15f15, R6 ;  /* 0xea0ea0eb07007827 */ /* 0x000fe200078e0206 */
[----:B------:R-:W-:-:S03]  /*01f0*/  SHF.R.U32.HI R9, RZ, 0x1f, R8 ;  /* 0x0000001fff097819 */ /* 0x000fc60000011608 */
[----:B------:R-:W-:Y:S01]  /*0200*/  IMAD R2, R2, -0xe, R3 ;  /* 0xfffffff202027824 */ /* 0x000fe200078e0203 */
[----:B------:R-:W-:Y:S01]  /*0210*/  LEA.HI.SX32 R9, R8, R9, 0x17 ;  /* 0x0000000908097211 */ /* 0x000fe200078fbaff */
[----:B------:R-:W-:Y:S01]  /*0220*/  IMAD R21, R21, -0xe, R5 ;  /* 0xfffffff215157824 */ /* 0x000fe200078e0205 */
[----:B------:R-:W-:Y:S01]  /*0230*/  HFMA2.MMA R10, -RZ, RZ, 0, 0 ;  /* 0x00000000ff0a7435 */ /* 0x000fe200000001ff */
[----:B------:R-:W-:Y:S01]  /*0240*/  IMAD.MOV.U32 R5, RZ, RZ, RZ ;  /* 0x000000ffff057224 */ /* 0x000fe200078e00ff */
[C---:B------:R-:W-:Y:S01]  /*0250*/  ISETP.GT.AND P0, PT, R2.reuse, -0x1, PT ;  /* 0xffffffff0200780c */ /* 0x040fe20003f04270 */
[----:B------:R-:W-:Y:S01]  /*0260*/  IMAD.MOV.U32 R7, RZ, RZ, RZ ;  /* 0x000000ffff077224 */ /* 0x000fe200078e00ff */
[----:B------:R-:W-:Y:S01]  /*0270*/  ISETP.GT.AND P2, PT, R2, RZ, PT ;  /* 0x000000ff0200720c */ /* 0x000fe20003f44270 */
[--C-:B--2---:R-:W-:Y:S01]  /*0280*/  IMAD.WIDE R14, R15, 0x4, R24.reuse ;  /* 0x000000040f0e7825 */ /* 0x104fe200078e0218 */
[C---:B------:R-:W-:Y:S02]  /*0290*/  ISETP.GT.AND P0, PT, R21.reuse, RZ, P0 ;  /* 0x000000ff1500720c */ /* 0x040fe40000704270 */
[----:B------:R-:W-:Y:S01]  /*02a0*/  ISETP.GT.AND P6, PT, R21, RZ, P2 ;  /* 0x000000ff1500720c */ /* 0x000fe200017c4270 */
[----:B------:R-:W-:Y:S01]  /*02b0*/  IMAD.WIDE R12, R13, 0x4, R24 ;  /* 0x000000040d0c7825 */ /* 0x000fe200078e0218 */
[----:B------:R-:W-:-:S09]  /*02c0*/  SHF.R.U32.HI R11, RZ, 0x1f, R0 ;  /* 0x0000001fff0b7819 */ /* 0x000fd20000011600 */
[----:B------:R-:W2:Y:S04]  /*02d0*/  @P0 LDG.E.128 R4, desc[UR4][R14.64] ;  /* 0x000000040e040981 */ /* 0x000ea8000c1e1d00 */
[----:B------:R1:W3:Y:S01]  /*02e0*/  @P6 LDG.E.128 R16, desc[UR4][R12.64] ;  /* 0x000000040c106981 */ /* 0x0002e2000c1e1d00 */
[----:B------:R-:W-:Y:S01]  /*02f0*/  IMAD.MOV.U32 R8, RZ, RZ, RZ ;  /* 0x000000ffff087224 */ /* 0x000fe200078e00ff */
[----:B------:R-:W-:-:S03]  /*0300*/  LEA.HI.SX32 R11, R0, R11, 0x12 ;  /* 0x0000000b000b7211 */ /* 0x000fc600078f92ff */
[----:B------:R-:W-:-:S04]  /*0310*/  IMAD.HI R3, R9, -0x6db6db6d, R8 ;  /* 0x9249249309037827 */ /* 0x000fc800078e0208 */
[----:B------:R-:W-:Y:S01]  /*0320*/  IMAD.HI R0, R11, -0x6db6db6d, R10 ;  /* 0x924924930b007827 */ /* 0x000fe200078e020a */
[----:B------:R-:W-:-:S04]  /*0330*/  SHF.R.U32.HI R8, RZ, 0x1f, R3 ;  /* 0x0000001fff087819 */ /* 0x000fc80000011603 */
[----:B------:R-:W-:Y:S02]  /*0340*/  LEA.HI.SX32 R8, R3, R8, 0x1d ;  /* 0x0000000803087211 */ /* 0x000fe400078feaff */
[----:B------:R-:W-:-:S04]  /*0350*/  SHF.R.U32.HI R3, RZ, 0x1f, R0 ;  /* 0x0000001fff037819 */ /* 0x000fc80000011600 */
[----:B------:R-:W-:Y:S01]  /*0360*/  LEA.HI.SX32 R3, R0, R3, 0x1d ;  /* 0x0000000300037211 */ /* 0x000fe200078feaff */
[----:B------:R-:W-:-:S04]  /*0370*/  IMAD R0, R8, -0xe, R9 ;  /* 0xfffffff208007824 */ /* 0x000fc800078e0209 */
[----:B------:R-:W-:Y:S01]  /*0380*/  IMAD R3, R3, -0xe, R11 ;  /* 0xfffffff203037824 */ /* 0x000fe200078e020b */
[C---:B------:R-:W-:Y:S02]  /*0390*/  ISETP.GT.AND P3, PT, R0.reuse, RZ, PT ;  /* 0x000000ff0000720c */ /* 0x040fe40003f64270 */
[----:B------:R-:W-:Y:S02]  /*03a0*/  ISETP.GT.AND P4, PT, R0, -0x1, PT ;  /* 0xffffffff0000780c */ /* 0x000fe40003f84270 */
[C---:B------:R-:W-:Y:S02]  /*03b0*/  ISETP.GT.AND P5, PT, R3.reuse, RZ, P3 ;  /* 0x000000ff0300720c */ /* 0x040fe40001fa4270 */
[----:B------:R-:W-:Y:S01]  /*03c0*/  ISETP.GT.AND P4, PT, R3, RZ, P4 ;  /* 0x000000ff0300720c */ /* 0x000fe20002784270 */
[C---:B------:R-:W-:Y:S02]  /*03d0*/  VIADD R27, R23.reuse, 0xffffb700 ;  /* 0xffffb700171b7836 */ /* 0x040fe40000000000 */
[----:B------:R-:W-:Y:S01]  /*03e0*/  VIADD R29, R23, 0xffffbc00 ;  /* 0xffffbc00171d7836 */ /* 0x000fe20000000000 */
[----:B------:R-:W-:Y:S01]  /*03f0*/  CS2R R8, SRZ ;  /* 0x0000000000087805 */ /* 0x000fe2000001ff00 */
[----:B------:R-:W-:Y:S01]  /*0400*/  IMAD.MOV.U32 R11, RZ, RZ, RZ ;  /* 0x000000ffff0b7224 */ /* 0x000fe200078e00ff */
[----:B-1----:R-:W-:-:S02]  /*0410*/  CS2R R12, SRZ ;  /* 0x00000000000c7805 */ /* 0x002fc4000001ff00 */
[----:B------:R-:W-:Y:S01]  /*0420*/  CS2R R14, SRZ ;  /* 0x00000000000e7805 */ /* 0x000fe2000001ff00 */
[----:B------:R-:W-:Y:S02]  /*0430*/  VIADD R20, R2, 0x1 ;  /* 0x0000000102147836 */ /* 0x000fe40000000000 */
[----:B------:R-:W-:-:S04]  /*0440*/  IMAD.WIDE R26, R27, 0x4, R24 ;  /* 0x000000041b1a7825 */ /* 0x000fc800078e0218 */
[----:B------:R-:W-:Y:S01]  /*0450*/  IMAD.WIDE R28, R29, 0x4, R24 ;  /* 0x000000041d1c7825 */ /* 0x000fe200078e0218 */
[----:B------:R-:W-:Y:S01]  /*0460*/  ISETP.GE.U32.AND P1, PT, R20, 0xe, PT ;  /* 0x0000000e1400780c */ /* 0x000fe20003f26070 */
[----:B------:R1:W4:Y:S04]  /*0470*/  @P5 LDG.E.128 R8, desc[UR4][R26.64] ;  /* 0x000000041a085981 */ /* 0x000328000c1e1d00 */
[----:B------:R-:W5:Y:S01]  /*0480*/  @P4 LDG.E.128 R12, desc[UR4][R28.64] ;  /* 0x000000041c0c4981 */ /* 0x000f62000c1e1d00 */
[----:B--2---:R-:W-:Y:S02]  /*0490*/  SEL R22, R5, RZ, P0 ;  /* 0x000000ff05167207 */ /* 0x004fe40000000000 */
[----:B------:R-:W-:Y:S02]  /*04a0*/  SEL R5, R6, RZ, P0 ;  /* 0x000000ff06057207 */ /* 0x000fe40000000000 */
[----:B---3--:R-:W-:-:S02]  /*04b0*/  SEL R18, R18, RZ, P6 ;  /* 0x000000ff12127207 */ /* 0x008fc40003000000 */
[----:B------:R-:W-:Y:S02]  /*04c0*/  SEL R16, R16, RZ, P6 ;  /* 0x000000ff10107207 */ /* 0x000fe40003000000 */
[----:B------:R-:W-:Y:S02]  /*04d0*/  SEL R17, R17, RZ, P6 ;  /* 0x000000ff11117207 */ /* 0x000fe40003000000 */
[----:B------:R-:W-:Y:S02]  /*04e0*/  SEL R20, R19, RZ, P6 ;  /* 0x000000ff13147207 */ /* 0x000fe40003000000 */
[----:B------:R-:W-:Y:S02]  /*04f0*/  ISETP.GT.AND P6, PT, R21, RZ, !P1 ;  /* 0x000000ff1500720c */ /* 0x000fe40004fc4270 */
[----:B-1----:R-:W-:Y:S01]  /*0500*/  SEL R27, R4, RZ, P0 ;  /* 0x000000ff041b7207 */ /* 0x002fe20000000000 */
[----:B------:R-:W-:Y:S01]  /*0510*/  FADD R26, R18, R5 ;  /* 0x00000005121a7221 */ /* 0x000fe20000000000 */
[----:B------:R-:W-:-:S02]  /*0520*/  VIADD R5, R23, 0xffffbf00 ;  /* 0xffffbf0017057836 */ /* 0x000fc40000000000 */
[----:B------:R-:W-:Y:S01]  /*0530*/  FADD R22, R17, R22 ;  /* 0x0000001611167221 */ /* 0x000fe20000000000 */
[----:B------:R-:W-:Y:S01]  /*0540*/  CS2R R18, SRZ ;  /* 0x0000000000127805 */ /* 0x000fe2000001ff00 */
[----:B------:R-:W-:Y:S01]  /*0550*/  FADD R27, R16, R27 ;  /* 0x0000001b101b7221 */ /* 0x000fe20000000000 */
[----:B------:R-:W-:Y:S01]  /*0560*/  CS2R R16, SRZ ;  /* 0x0000000000107805 */ /* 0x000fe2000001ff00 */
[----:B------:R-:W-:-:S05]  /*0570*/  IMAD.WIDE R4, R5, 0x4, R24 ;  /* 0x0000000405047825 */ /* 0x000fca00078e0218 */
[----:B------:R1:W2:Y:S01]  /*0580*/  @P6 LDG.E.128 R16, desc[UR4][R4.64] ;  /* 0x0000000404106981 */ /* 0x0002a2000c1e1d00 */
[----:B------:R-:W-:Y:S01]  /*0590*/  VIADD R6, R0, 0x1 ;  /* 0x0000000100067836 */ /* 0x000fe20000000000 */
[----:B------:R-:W-:-:S04]  /*05a0*/  SEL R7, R7, RZ, P0 ;  /* 0x000000ff07077207 */ /* 0x000fc80000000000 */
[----:B------:R-:W-:Y:S01]  /*05b0*/  ISETP.GE.U32.AND P0, PT, R6, 0xe, PT ;  /* 0x0000000e0600780c */ /* 0x000fe20003f06070 */
[----:B------:R-:W-:Y:S01]  /*05c0*/  FADD R20, R20, R7 ;  /* 0x0000000714147221 */ /* 0x000fe20000000000 */
[----:B-1----:R-:W-:Y:S02]  /*05d0*/  CS2R R4, SRZ ;  /* 0x0000000000047805 */ /* 0x002fe4000001ff00 */
[----:B------:R-:W-:Y:S02]  /*05e0*/  ISETP.GT.AND P2, PT, R21, -0x1, P2 ;  /* 0xffffffff1500780c */ /* 0x000fe40001744270 */
[----:B----4-:R-:W-:Y:S02]  /*05f0*/  SEL R9, R9, RZ, P5 ;  /* 0x000000ff09097207 */ /* 0x010fe40002800000 */
[----:B------:R-:W-:Y:S02]  /*0600*/  SEL R8, R8, RZ, P5 ;  /* 0x000000ff08087207 */ /* 0x000fe40002800000 */
[----:B-----5:R-:W-:-:S02]  /*0610*/  SEL R6, R13, RZ, P4 ;  /* 0x000000ff0d067207 */ /* 0x020fc40002000000 */
[----:B------:R-:W-:Y:S02]  /*0620*/  SEL R10, R10, RZ, P5 ;  /* 0x000000ff0a0a7207 */ /* 0x000fe40002800000 */
[----:B------:R-:W-:Y:S02]  /*0630*/  SEL R11, R11, RZ, P5 ;  /* 0x000000ff0b0b7207 */ /* 0x000fe40002800000 */
[----:B------:R-:W-:Y:S02]  /*0640*/  ISETP.GT.AND P5, PT, R3, RZ, !P0 ;  /* 0x000000ff0300720c */ /* 0x000fe400047a4270 */
[----:B------:R-:W-:Y:S02]  /*0650*/  SEL R7, R12, RZ, P4 ;  /* 0x000000ff0c077207 */ /* 0x000fe40002000000 */
[----:B------:R-:W-:Y:S01]  /*0660*/  SEL R13, R14, RZ, P4 ;  /* 0x000000ff0e0d7207 */ /* 0x000fe20002000000 */
[----:B------:R-:W-:Y:S01]  /*0670*/  FADD R14, R9, R6 ;  /* 0x00000006090e7221 */ /* 0x000fe20000000000 */
[----:B------:R-:W-:-:S02]  /*0680*/  VIADD R9, R23, 0xffffc100 ;  /* 0xffffc10017097836 */ /* 0x000fc40000000000 */
[----:B------:R-:W-:Y:S01]  /*0690*/  FADD R12, R8, R7 ;  /* 0x00000007080c7221 */ /* 0x000fe20000000000 */
[----:B------:R-:W-:Y:S01]  /*06a0*/  CS2R R6, SRZ ;  /* 0x0000000000067805 */ /* 0x000fe2000001ff00 */
[----:B------:R-:W-:-:S04]  /*06b0*/  IMAD.WIDE R8, R9, 0x4, R24 ;  /* 0x0000000409087825 */ /* 0x000fc800078e0218 */
[----:B------:R-:W-:Y:S01]  /*06c0*/  FADD R13, R10, R13 ;  /* 0x0000000d0a0d7221 */ /* 0x000fe20000000000 */
[----:B------:R-:W-:Y:S01]  /*06d0*/  SEL R10, R15, RZ, P4 ;  /* 0x000000ff0f0a7207 */ /* 0x000fe20002000000 */
[----:B------:R1:W3:Y:S01]  /*06e0*/  @P5 LDG.E.128 R4, desc[UR4][R8.64] ;  /* 0x0000000408045981 */ /* 0x0002e2000c1e1d00 */
[----:B------:R-:W-:Y:S01]  /*06f0*/  VIADD R29, R23, 0xfffffb00 ;  /* 0xfffffb00171d7836 */ /* 0x000fe20000000000 */
[----:B-1----:R-:W-:Y:S02]  /*0700*/  CS2R R8, SRZ ;  /* 0x0000000000087805 */ /* 0x002fe4000001ff00 */
[----:B--2---:R-:W-:Y:S01]  /*0710*/  SEL R28, R16, RZ, P6 ;  /* 0x000000ff101c7207 */ /* 0x004fe20003000000 */
[----:B------:R-:W-:Y:S01]  /*0720*/  FADD R16, R11, R10 ;  /* 0x0000000a0b107221 */ /* 0x000fe20000000000 */
[----:B------:R-:W-:-:S03]  /*0730*/  CS2R R10, SRZ ;  /* 0x00000000000a7805 */ /* 0x000fc6000001ff00 */
[----:B------:R-:W-:Y:S01]  /*0740*/  FADD R27, R27, R28 ;  /* 0x0000001c1b1b7221 */ /* 0x000fe20000000000 */
[----:B------:R-:W-:-:S05]  /*0750*/  IMAD.WIDE R28, R29, 0x4, R24 ;  /* 0x000000041d1c7825 */ /* 0x000fca00078e0218 */
[----:B------:R-:W2:Y:S01]  /*0760*/  @P2 LDG.E.128 R8, desc[UR4][R28.64] ;  /* 0x000000041c082981 */ /* 0x000ea2000c1e1d00 */
[----:B------:R-:W-:Y:S02]  /*0770*/  SEL R17, R17, RZ, P6 ;  /* 0x000000ff11117207 */ /* 0x000fe40003000000 */
[----:B------:R-:W-:Y:S02]  /*0780*/  SEL R19, R19, RZ, P6 ;  /* 0x000000ff13137207 */ /* 0x000fe40003000000 */
[----:B------:R-:W-:Y:S01]  /*0790*/  ISETP.GT.AND P4, PT, R3, -0x1, P3 ;  /* 0xffffffff0300780c */ /* 0x000fe20001f84270 */
[----:B------:R-:W-:Y:S01]  /*07a0*/  FADD R22, R22, R17 ;  /* 0x0000001116167221 */ /* 0x000fe20000000000 */
[----:B------:R-:W-:Y:S01]  /*07b0*/  SEL R15, R18, RZ, P6 ;  /* 0x000000ff120f7207 */ /* 0x000fe20003000000 */
[----:B------:R-:W-:-:S04]  /*07c0*/  FADD R20, R20, R19 ;  /* 0x0000001314147221 */ /* 0x000fc80000000000 */
[----:B------:R-:W-:Y:S01]  /*07d0*/  FADD R26, R26, R15 ;  /* 0x0000000f1a1a7221 */ /* 0x000fe20000000000 */
[----:B---3--:R-:W-:Y:S02]  /*07e0*/  SEL R6, R6, RZ, P5 ;  /* 0x000000ff06067207 */ /* 0x008fe40002800000 */
[----:B------:R-:W-:Y:S02]  /*07f0*/  SEL R5, R5, RZ, P5 ;  /* 0x000000ff05057207 */ /* 0x000fe40002800000 */
[----:B------:R-:W-:Y:S01]  /*0800*/  SEL R17, R4, RZ, P5 ;  /* 0x000000ff04117207 */ /* 0x000fe20002800000 */
[----:B------:R-:W-:Y:S01]  /*0810*/  FADD R19, R13, R6 ;  /* 0x000000060d137221 */ /* 0x000fe20000000000 */
[----:B------:R-:W-:Y:S01]  /*0820*/  LOP3.LUT R6, R21, R2, RZ, 0xfc, !PT ;  /* 0x0000000215067212 */ /* 0x000fe200078efcff */
[----:B------:R-:W-:Y:S01]  /*0830*/  FADD R18, R14, R5 ;  /* 0x000000050e127221 */ /* 0x000fe20000000000 */
[----:B------:R-:W-:Y:S02]  /*0840*/  VIADD R5, R23, 0xfffffd00 ;  /* 0xfffffd0017057836 */ /* 0x000fe40000000000 */
[----:B------:R-:W-:Y:S01]  /*0850*/  FADD R17, R12, R17 ;  /* 0x000000110c117221 */ /* 0x000fe20000000000 */
[----:B------:R-:W-:-:S02]  /*0860*/  SEL R7, R7, RZ, P5 ;  /* 0x000000ff07077207 */ /* 0x000fc40002800000 */
[----:B------:R-:W-:Y:S02]  /*0870*/  CS2R R12, SRZ ;  /* 0x00000000000c7805 */ /* 0x000fe4000001ff00 */
[----:B------:R-:W-:Y:S02]  /*0880*/  CS2R R14, SRZ ;  /* 0x00000000000e7805 */ /* 0x000fe4000001ff00 */
[----:B------:R-:W-:Y:S01]  /*0890*/  ISETP.GT.AND P5, PT, R6, -0x1, PT ;  /* 0xffffffff0600780c */ /* 0x000fe20003fa4270 */
[----:B------:R-:W-:-:S04]  /*08a0*/  IMAD.WIDE R4, R5, 0x4, R24 ;  /* 0x0000000405047825 */ /* 0x000fc800078e0218 */
[----:B------:R-:W-:Y:S01]  /*08b0*/  FADD R16, R16, R7 ;  /* 0x0000000710107221 */ /* 0x000fe20000000000 */
[----:B------:R-:W-:Y:S01]  /*08c0*/  CS2R R6, SRZ ;  /* 0x0000000000067805 */ /* 0x000fe2000001ff00 */
[----:B------:R1:W3:Y:S02]  /*08d0*/  @P4 LDG.E.128 R12, desc[UR4][R4.64] ;  /* 0x00000004040c4981 */ /* 0x0002e4000c1e1d00 */
[----:B-1----:R-:W-:Y:S02]  /*08e0*/  CS2R R4, SRZ ;  /* 0x0000000000047805 */ /* 0x002fe4000001ff00 */
[----:B--2---:R-:W-:-:S05]  /*08f0*/  SEL R29, R10, RZ, P2 ;  /* 0x000000ff0a1d7207 */ /* 0x004fca0001000000 */
[----:B------:R-:W-:Y:S01]  /*0900*/  FADD R26, R26, R29 ;  /* 0x0000001d1a1a7221 */ /* 0x000fe20000000000 */
[----:B------:R-:W-:-:S05]  /*0910*/  IMAD.WIDE R28, R23, 0x4, R24 ;  /* 0x00000004171c7825 */ /* 0x000fca00078e0218 */
[----:B------:R-:W2:Y:S01]  /*0920*/  @P5 LDG.E.128 R4, desc[UR4][R28.64] ;  /* 0x000000041c045981 */ /* 0x000ea2000c1e1d00 */
[----:B------:R-:W-:-:S05]  /*0930*/  SEL R8, R8, RZ, P2 ;  /* 0x000000ff08087207 */ /* 0x000fca0001000000 */
[----:B------:R-:W-:Y:S01]  /*0940*/  FADD R27, R27, R8 ;  /* 0x000000081b1b7221 */ /* 0x000fe20000000000 */
[----:B------:R-:W-:Y:S02]  /*0950*/  LOP3.LUT R8, R3, R0, RZ, 0xfc, !PT ;  /* 0x0000000003087212 */ /* 0x000fe400078efcff */
[----:B------:R-:W-:Y:S02]  /*0960*/  SEL R9, R9, RZ, P2 ;  /* 0x000000ff09097207 */ /* 0x000fe40001000000 */
[----:B------:R-:W-:Y:S02]  /*0970*/  ISETP.GT.AND P3, PT, R8, -0x1, PT ;  /* 0xffffffff0800780c */ /* 0x000fe40003f64270 */
[----:B------:R-:W-:Y:S01]  /*0980*/  SEL R11, R11, RZ, P2 ;  /* 0x000000ff0b0b7207 */ /* 0x000fe20001000000 */
[----:B------:R-:W-:Y:S01]  /*0990*/  FADD R22, R22, R9 ;  /* 0x0000000916167221 */ /* 0x000fe20000000000 */
[----:B------:R-:W-:-:S03]  /*09a0*/  CS2R R8, SRZ ;  /* 0x0000000000087805 */ /* 0x000fc6000001ff00 */
[----:B------:R-:W-:Y:S01]  /*09b0*/  FADD R20, R20, R11 ;  /* 0x0000000b14147221 */ /* 0x000fe20000000000 */
[----:B------:R-:W-:-:S06]  /*09c0*/  CS2R R10, SRZ ;  /* 0x00000000000a7805 */ /* 0x000fcc000001ff00 */
[----:B------:R-:W4:Y:S01]  /*09d0*/  @P3 LDG.E.128 R8, desc[UR4][R28.64+0x800] ;  /* 0x000800041c083981 */ /* 0x000f22000c1e1d00 */
[----:B---3--:R-:W-:Y:S02]  /*09e0*/  SEL R13, R13, RZ, P4 ;  /* 0x000000ff0d0d7207 */ /* 0x008fe40002000000 */
[----:B------:R-:W-:Y:S02]  /*09f0*/  SEL R12, R12, RZ, P4 ;  /* 0x000000ff0c0c7207 */ /* 0x000fe40002000000 */
[----:B------:R-:W-:Y:S01]  /*0a00*/  SEL R14, R14, RZ, P4 ;  /* 0x000000ff0e0e7207 */ /* 0x000fe20002000000 */
[----:B------:R-:W-:Y:S01]  /*0a10*/  FADD R18, R18, R13 ;  /* 0x0000000d12127221 */ /* 0x000fe20000000000 */
[----:B------:R-:W-:Y:S02]  /*0a20*/  SEL R15, R15, RZ, P4 ;  /* 0x000000ff0f0f7207 */ /* 0x000fe40002000000 */
[----:B------:R-:W-:Y:S01]  /*0a30*/  ISETP.GT.AND P4, PT, R21, -0x1, !P1 ;  /* 0xffffffff1500780c */ /* 0x000fe20004f84270 */
[----:B------:R-:W-:Y:S01]  /*0a40*/  FADD R17, R17, R12 ;  /* 0x0000000c11117221 */ /* 0x000fe20000000000 */
[----:B------:R-:W-:Y:S01]  /*0a50*/  FADD R19, R19, R14 ;  /* 0x0000000e13137221 */ /* 0x000fe20000000000 */
[----:B------:R-:W-:Y:S01]  /*0a60*/  FADD R16, R16, R15 ;  /* 0x0000000f10107221 */ /* 0x000fe20000000000 */
[----:B------:R-:W-:-:S02]  /*0a70*/  CS2R R14, SRZ ;  /* 0x00000000000e7805 */ /* 0x000fc4000001ff00 */
[----:B--2---:R-:W-:Y:S02]  /*0a80*/  SEL R5, R5, RZ, P5 ;  /* 0x000000ff05057207 */ /* 0x004fe40002800000 */
[----:B------:R-:W-:Y:S02]  /*0a90*/  SEL R13, R6, RZ, P5 ;  /* 0x000000ff060d7207 */ /* 0x000fe40002800000 */
[----:B------:R-:W-:Y:S01]  /*0aa0*/  SEL R4, R4, RZ, P5 ;  /* 0x000000ff04047207 */ /* 0x000fe20002800000 */
[----:B------:R-:W-:Y:S01]  /*0ab0*/  FADD R22, R22, R5 ;  /* 0x0000000516167221 */ /* 0x000fe20000000000 */
[----:B------:R-:W-:Y:S01]  /*0ac0*/  IADD3 R5, R23, 0x500, RZ ;  /* 0x0000050017057810 */ /* 0x000fe20007ffe0ff */
[----:B------:R-:W-:Y:S01]  /*0ad0*/  FADD R26, R26, R13 ;  /* 0x0000000d1a1a7221 */ /* 0x000fe20000000000 */
[----:B------:R-:W-:Y:S01]  /*0ae0*/  CS2R R12, SRZ ;  /* 0x00000000000c7805 */ /* 0x000fe2000001ff00 */
[----:B------:R-:W-:Y:S02]  /*0af0*/  FADD R27, R27, R4 ;  /* 0x000000041b1b7221 */ /* 0x000fe40000000000 */
[----:B------:R-:W-:-:S05]  /*0b00*/  IMAD.WIDE R4, R5, 0x4, R24 ;  /* 0x0000000405047825 */ /* 0x000fca00078e0218 */
[----:B------:R1:W2:Y:S01]  /*0b10*/  @P4 LDG.E.128 R12, desc[UR4][R4.64] ;  /* 0x00000004040c4981 */ /* 0x0002a2000c1e1d00 */
[----:B------:R-:W-:Y:S02]  /*0b20*/  SEL R7, R7, RZ, P5 ;  /* 0x000000ff07077207 */ /* 0x000fe40002800000 */
[----:B----4-:R-:W-:Y:S02]  /*0b30*/  SEL R10, R10, RZ, P3 ;  /* 0x000000ff0a0a7207 */ /* 0x010fe40001800000 */
[----:B------:R-:W-:-:S03]  /*0b40*/  SEL R9, R9, RZ, P3 ;  /* 0x000000ff09097207 */ /* 0x000fc60001800000 */
[----:B------:R-:W-:Y:S01]  /*0b50*/  FADD R19, R19, R10 ;  /* 0x0000000a13137221 */ /* 0x000fe20000000000 */
[----:B------:R-:W-:Y:S01]  /*0b60*/  VIADD R10, R21, 0x1 ;  /* 0x00000001150a7836 */ /* 0x000fe20000000000 */
[----:B------:R-:W-:Y:S01]  /*0b70*/  ISETP.GT.AND P5, PT, R3, -0x1, !P0 ;  /* 0xffffffff0300780c */ /* 0x000fe200047a4270 */
[----:B------:R-:W-:Y:S01]  /*0b80*/  FADD R18, R18, R9 ;  /* 0x0000000912127221 */ /* 0x000fe20000000000 */
[----:B------:R-:W-:Y:S01]  /*0b90*/  SEL R8, R8, RZ, P3 ;  /* 0x000000ff08087207 */ /* 0x000fe20001800000 */
[----:B------:R-:W-:Y:S01]  /*0ba0*/  VIADD R9, R23, 0x700 ;  /* 0x0000070017097836 */ /* 0x000fe20000000000 */
[----:B------:R-:W-:Y:S01]  /*0bb0*/  ISETP.GE.U32.AND P2, PT, R10, 0xe, PT ;  /* 0x0000000e0a00780c */ /* 0x000fe20003f46070 */
[----:B------:R-:W-:Y:S01]  /*0bc0*/  FADD R20, R20, R7 ;  /* 0x0000000714147221 */ /* 0x000fe20000000000 */
[----:B-1----:R-:W-:Y:S01]  /*0bd0*/  CS2R R4, SRZ ;  /* 0x0000000000047805 */ /* 0x002fe2000001ff00 */
[----:B------:R-:W-:Y:S01]  /*0be0*/  FADD R17, R17, R8 ;  /* 0x0000000811117221 */ /* 0x000fe20000000000 */
[----:B------:R-:W-:-:S02]  /*0bf0*/  CS2R R6, SRZ ;  /* 0x0000000000067805 */ /* 0x000fc4000001ff00 */
[----:B------:R-:W-:Y:S01]  /*0c00*/  ISETP.GT.AND P6, PT, R2, RZ, !P2 ;  /* 0x000000ff0200720c */ /* 0x000fe200057c4270 */
[----:B------:R-:W-:Y:S01]  /*0c10*/  IMAD.WIDE R8, R9, 0x4, R24 ;  /* 0x0000000409087825 */ /* 0x000fe200078e0218 */
[----:B------:R-:W-:Y:S02]  /*0c20*/  SEL R11, R11, RZ, P3 ;  /* 0x000000ff0b0b7207 */ /* 0x000fe40001800000 */
[----:B------:R-:W-:Y:S02]  /*0c30*/  ISETP.LT.U32.AND P1, PT, R10, 0xe, !P1 ;  /* 0x0000000e0a00780c */ /* 0x000fe40004f21070 */
[----:B------:R1:W3:Y:S01]  /*0c40*/  @P5 LDG.E.128 R4, desc[UR4][R8.64] ;  /* 0x0000000408045981 */ /* 0x0002e2000c1e1d00 */
[----:B------:R-:W-:Y:S01]  /*0c50*/  FADD R16, R16, R11 ;  /* 0x0000000b10107221 */ /* 0x000fe20000000000 */
[----:B------:R-:W-:Y:S02]  /*0c60*/  CS2R R10, SRZ ;  /* 0x00000000000a7805 */ /* 0x000fe4000001ff00 */
[----:B-1----:R-:W-:-:S02]  /*0c70*/  CS2R R8, SRZ ;  /* 0x0000000000087805 */ /* 0x002fc4000001ff00 */
[----:B--2---:R-:W-:Y:S02]  /*0c80*/  SEL R13, R13, RZ, P4 ;  /* 0x000000ff0d0d7207 */ /* 0x004fe40002000000 */
[----:B------:R-:W-:-:S03]  /*0c90*/  SEL R12, R12, RZ, P4 ;  /* 0x000000ff0c0c7207 */ /* 0x000fc60002000000 */
[----:B------:R-:W-:Y:S01]  /*0ca0*/  FADD R22, R22, R13 ;  /* 0x0000000d16167221 */ /* 0x000fe20000000000 */
[----:B------:R-:W-:Y:S02]  /*0cb0*/  VIADD R13, R23, 0x4100 ;  /* 0x00004100170d7836 */ /* 0x000fe40000000000 */
[----:B------:R-:W-:Y:S02]  /*0cc0*/  FADD R27, R27, R12 ;  /* 0x0000000c1b1b7221 */ /* 0x000fe40000000000 */
[----:B------:R-:W-:-:S05]  /*0cd0*/  IMAD.WIDE R12, R13, 0x4, R24 ;  /* 0x000000040d0c7825 */ /* 0x000fca00078e0218 */
[----:B------:R1:W2:Y:S01]  /*0ce0*/  @P6 LDG.E.128 R8, desc[UR4][R12.64] ;  /* 0x000000040c086981 */ /* 0x0002a2000c1e1d00 */
[----:B------:R-:W-:Y:S01]  /*0cf0*/  SEL R29, R14, RZ, P4 ;  /* 0x000000ff0e1d7207 */ /* 0x000fe20002000000 */
[----:B------:R-:W-:Y:S01]  /*0d00*/  VIADD R14, R3, 0x1 ;  /* 0x00000001030e7836 */ /* 0x000fe20000000000 */
[----:B------:R-:W-:-:S04]  /*0d10*/  SEL R15, R15, RZ, P4 ;  /* 0x000000ff0f0f7207 */ /* 0x000fc80002000000 */
[----:B------:R-:W-:-:S04]  /*0d20*/  ISETP.GE.U32.AND P3, PT, R14, 0xe, PT ;  /* 0x0000000e0e00780c */ /* 0x000fc80003f66070 */
[----:B------:R-:W-:Y:S02]  /*0d30*/  ISETP.GT.AND P4, PT, R0, RZ, !P3 ;  /* 0x000000ff0000720c */ /* 0x000fe40005f84270 */
[----:B---3--:R-:W-:Y:S02]  /*0d40*/  SEL R5, R5, RZ, P5 ;  /* 0x000000ff05057207 */ /* 0x008fe40002800000 */
[----:B------:R-:W-:-:S03]  /*0d50*/  SEL R4, R4, RZ, P5 ;  /* 0x000000ff04047207 */ /* 0x000fc60002800000 */
[----:B------:R-:W-:Y:S01]  /*0d60*/  FADD R18, R18, R5 ;  /* 0x0000000512127221 */ /* 0x000fe20000000000 */
[----:B------:R-:W-:Y:S01]  /*0d70*/  VIADD R5, R23, 0x4300 ;  /* 0x0000430017057836 */ /* 0x000fe20000000000 */
[----:B------:R-:W-:Y:S01]  /*0d80*/  ISETP.LT.U32.AND P0, PT, R14, 0xe, !P0 ;  /* 0x0000000e0e00780c */ /* 0x000fe20004701070 */
[----:B------:R-:W-:Y:S01]  /*0d90*/  FADD R20, R20, R15 ;  /* 0x0000000f14147221 */ /* 0x000fe20000000000 */
[----:B------:R-:W-:Y:S01]  /*0da0*/  FADD R17, R17, R4 ;  /* 0x0000000411117221 */ /* 0x000fe20000000000 */
[----:B-1----:R-:W-:Y:S02]  /*0db0*/  CS2R R12, SRZ ;  /* 0x00000000000c7805 */ /* 0x002fe4000001ff00 */
[----:B------:R-:W-:Y:S02]  /*0dc0*/  CS2R R14, SRZ ;  /* 0x00000000000e7805 */ /* 0x000fe4000001ff00 */
[----:B------:R-:W-:Y:S01]  /*0dd0*/  ISETP.GT.AND P2, PT, R2, -0x1, !P2 ;  /* 0xffffffff0200780c */ /* 0x000fe20005744270 */
[----:B------:R-:W-:Y:S01]  /*0de0*/  IMAD.WIDE R4, R5, 0x4, R24 ;  /* 0x0000000405047825 */ /* 0x000fe200078e0218 */
[----:B------:R-:W-:-:S02]  /*0df0*/  SEL R6, R6, RZ, P5 ;  /* 0x000000ff06067207 */ /* 0x000fc40002800000 */
[----:B------:R-:W-:Y:S02]  /*0e00*/  SEL R7, R7, RZ, P5 ;  /* 0x000000ff07077207 */ /* 0x000fe40002800000 */
[----:B------:R1:W3:Y:S01]  /*0e10*/  @P4 LDG.E.128 R12, desc[UR4][R4.64] ;  /* 0x00000004040c4981 */ /* 0x0002e2000c1e1d00 */
[----:B------:R-:W-:Y:S02]  /*0e20*/  FADD R19, R19, R6 ;  /* 0x0000000613137221 */ /* 0x000fe40000000000 */
[----:B------:R-:W-:Y:S01]  /*0e30*/  FADD R16, R16, R7 ;  /* 0x0000000710107221 */ /* 0x000fe20000000000 */
[----:B------:R-:W-:Y:S02]  /*0e40*/  CS2R R6, SRZ ;  /* 0x0000000000067805 */ /* 0x000fe4000001ff00 */
[----:B-1----:R-:W-:Y:S02]  /*0e50*/  CS2R R4, SRZ ;  /* 0x0000000000047805 */ /* 0x002fe4000001ff00 */
[----:B--2---:R-:W-:-:S02]  /*0e60*/  SEL R9, R9, RZ, P6 ;  /* 0x000000ff09097207 */ /* 0x004fc40003000000 */
[----:B------:R-:W-:-:S03]  /*0e70*/  SEL R8, R8, RZ, P6 ;  /* 0x000000ff08087207 */ /* 0x000fc60003000000 */
[----:B------:R-:W-:Y:S01]  /*0e80*/  FADD R22, R22, R9 ;  /* 0x0000000916167221 */ /* 0x000fe20000000000 */
[----:B------:R-:W-:Y:S02]  /*0e90*/  VIADD R9, R23, 0x4600 ;  /* 0x0000460017097836 */ /* 0x000fe40000000000 */
[----:B------:R-:W-:Y:S02]  /*0ea0*/  FADD R27, R27, R8 ;  /* 0x000000081b1b7221 */ /* 0x000fe40000000000 */
[----:B------:R-:W-:-:S05]  /*0eb0*/  IMAD.WIDE R8, R9, 0x4, R24 ;  /* 0x0000000409087825 */ /* 0x000fca00078e0218 */
[----:B------:R1:W2:Y:S01]  /*0ec0*/  @P2 LDG.E.128 R4, desc[UR4][R8.64] ;  /* 0x0000000408042981 */ /* 0x0002a2000c1e1d00 */
[----:B------:R-:W-:Y:S01]  /*0ed0*/  FADD R26, R26, R29 ;  /* 0x0000001d1a1a7221 */ /* 0x000fe20000000000 */
[----:B------:R-:W-:Y:S02]  /*0ee0*/  SEL R29, R10, RZ, P6 ;  /* 0x000000ff0a1d7207 */ /* 0x000fe40003000000 */
[----:B------:R-:W-:Y:S02]  /*0ef0*/  ISETP.GT.AND P3, PT, R0, -0x1, !P3 ;  /* 0xffffffff0000780c */ /* 0x000fe40005f64270 */
[----:B------:R-:W-:Y:S01]  /*0f00*/  SEL R11, R11, RZ, P6 ;  /* 0x000000ff0b0b7207 */ /* 0x000fe20003000000 */
[----:B------:R-:W-:Y:S01]  /*0f10*/  FADD R26, R26, R29 ;  /* 0x0000001d1a1a7221 */ /* 0x000fe20000000000 */
[----:B------:R-:W-:Y:S01]  /*0f20*/  VIADD R29, R23, 0x4800 ;  /* 0x00004800171d7836 */ /* 0x000fe20000000000 */
[----:B------:R-:W-:Y:S02]  /*0f30*/  ISETP.GE.AND P5, PT, R21, 0xd, PT ;  /* 0x0000000d1500780c */ /* 0x000fe40003fa6270 */
[----:B-1----:R-:W-:Y:S01]  /*0f40*/  CS2R R8, SRZ ;  /* 0x0000000000087805 */ /* 0x002fe2000001ff00 */
[----:B------:R-:W-:Y:S01]  /*0f50*/  FADD R20, R20, R11 ;  /* 0x0000000b14147221 */ /* 0x000fe20000000000 */
[----:B---3--:R-:W-:-:S02]  /*0f60*/  SEL R13, R13, RZ, P4 ;  /* 0x000000ff0d0d7207 */ /* 0x008fc40002000000 */
[----:B------:R-:W-:Y:S02]  /*0f70*/  SEL R12, R12, RZ, P4 ;  /* 0x000000ff0c0c7207 */ /* 0x000fe40002000000 */
[----:B------:R-:W-:Y:S02]  /*0f80*/  SEL R14, R14, RZ, P4 ;  /* 0x000000ff0e0e7207 */ /* 0x000fe40002000000 */
[----:B------:R-:W-:Y:S01]  /*0f90*/  SEL R15, R15, RZ, P4 ;  /* 0x000000ff0f0f7207 */ /* 0x000fe20002000000 */
[----:B------:R-:W-:Y:S01]  /*0fa0*/  FADD R18, R18, R13 ;  /* 0x0000000d12127221 */ /* 0x000fe20000000000 */
[----:B------:R-:W-:Y:S02]  /*0fb0*/  ISETP.GT.AND P4, PT, R21, 0xc, PT ;  /* 0x0000000c1500780c */ /* 0x000fe40003f84270 */
[----:B------:R-:W-:Y:S01]  /*0fc0*/  CS2R R10, SRZ ;  /* 0x00000000000a7805 */ /* 0x000fe2000001ff00 */
[----:B------:R-:W-:-:S04]  /*0fd0*/  IMAD.WIDE R28, R29, 0x4, R24 ;  /* 0x000000041d1c7825 */ /* 0x000fc800078e0218 */
[----:B------:R-:W-:Y:S01]  /*0fe0*/  FADD R17, R17, R12 ;  /* 0x0000000c11117221 */ /* 0x000fe20000000000 */
[----:B------:R1:W3:Y:S01]  /*0ff0*/  @P3 LDG.E.128 R8, desc[UR4][R28.64] ;  /* 0x000000041c083981 */ /* 0x0002e2000c1e1d00 */
[----:B------:R-:W-:Y:S01]  /*1000*/  FADD R19, R19, R14 ;  /* 0x0000000e13137221 */ /* 0x000fe20000000000 */
[----:B------:R-:W-:Y:S01]  /*1010*/  FADD R16, R16, R15 ;  /* 0x0000000f10107221 */ /* 0x000fe20000000000 */
[----:B------:R-:W-:Y:S02]  /*1020*/  CS2R R14, SRZ ;  /* 0x00000000000e7805 */ /* 0x000fe4000001ff00 */
[----:B--2---:R-:W-:Y:S02]  /*1030*/  SEL R13, R6, RZ, P2 ;  /* 0x000000ff060d7207 */ /* 0x004fe40001000000 */
[----:B------:R-:W-:Y:S02]  /*1040*/  IADD3 R6, R21, 0x2, RZ ;  /* 0x0000000215067810 */ /* 0x000fe40007ffe0ff */
[----:B------:R-:W-:-:S02]  /*1050*/  SEL R5, R5, RZ, P2 ;  /* 0x000000ff05057207 */ /* 0x000fc40001000000 */
[----:B------:R-:W-:Y:S02]  /*1060*/  SEL R6, R6, RZ, !P5 ;  /* 0x000000ff06067207 */ /* 0x000fe40006800000 */
[----:B------:R-:W-:Y:S01]  /*1070*/  SEL R4, R4, RZ, P2 ;  /* 0x000000ff04047207 */ /* 0x000fe20001000000 */
[----:B------:R-:W-:Y:S01]  /*1080*/  FADD R22, R22, R5 ;  /* 0x0000000516167221 */ /* 0x000fe20000000000 */
[----:B------:R-:W-:Y:S02]  /*1090*/  VIADD R5, R23, 0x4b00 ;  /* 0x00004b0017057836 */ /* 0x000fe40000000000 */
[----:B-1----:R-:W-:Y:S02]  /*10a0*/  VIADD R29, R6, 0xf ;  /* 0x0000000f061d7836 */ /* 0x002fe40000000000 */
[----:B------:R-:W-:Y:S01]  /*10b0*/  @!P4 IMAD.MOV R29, RZ, RZ, R6 ;  /* 0x000000ffff1dc224 */ /* 0x000fe200078e0206 */
[----:B------:R-:W-:Y:S01]  /*10c0*/  ISETP.GT.AND P4, PT, R2, 0xc, PT ;  /* 0x0000000c0200780c */ /* 0x000fe20003f84270 */
[----:B------:R-:W-:Y:S01]  /*10d0*/  FADD R26, R26, R13 ;  /* 0x0000000d1a1a7221 */ /* 0x000fe20000000000 */
[----:B------:R-:W-:Y:S01]  /*10e0*/  FADD R27, R27, R4 ;  /* 0x000000041b1b7221 */ /* 0x000fe20000000000 */
[----:B------:R-:W-:Y:S01]  /*10f0*/  CS2R R12, SRZ ;  /* 0x00000000000c7805 */ /* 0x000fe2000001ff00 */
[C---:B------:R-:W-:Y:S01]  /*1100*/  VIADD R6, R2.reuse, 0x2 ;  /* 0x0000000202067836 */ /* 0x040fe20000000000 */
[----:B------:R-:W-:Y:S01]  /*1110*/  ISETP.GE.AND P5, PT, R2, 0xd, PT ;  /* 0x0000000d0200780c */ /* 0x000fe20003fa6270 */
[----:B------:R-:W-:-:S03]  /*1120*/  IMAD.WIDE R4, R5, 0x4, R24 ;  /* 0x0000000405047825 */ /* 0x000fc600078e0218 */
[----:B------:R-:W-:Y:S02]  /*1130*/  SEL R6, R6, RZ, !P5 ;  /* 0x000000ff06067207 */ /* 0x000fe40006800000 */
[----:B------:R1:W2:Y:S02]  /*1140*/  @P1 LDG.E.128 R12, desc[UR4][R4.64] ;  /* 0x00000004040c1981 */ /* 0x0002a4000c1e1d00 */
[----:B-1----:R-:W-:Y:S02]  /*1150*/  IMAD R5, R21, R2, RZ ;  /* 0x0000000215057224 */ /* 0x002fe400078e02ff */
[----:B------:R-:W-:Y:S02]  /*1160*/  VIADD R4, R6, 0xf ;  /* 0x0000000f06047836 */ /* 0x000fe40000000000 */
[----:B------:R-:W-:Y:S01]  /*1170*/  @!P4 IMAD.MOV R4, RZ, RZ, R6 ;  /* 0x000000ffff04c224 */ /* 0x000fe200078e0206 */
[----:B------:R-:W-:-:S03]  /*1180*/  IADD3 R5, R5, -R21, -R2 ;  /* 0x8000001505057210 */ /* 0x000fc60007ffe802 */
[----:B------:R-:W-:Y:S01]  /*1190*/  IMAD R21, R21, R4, RZ ;  /* 0x0000000415157224 */ /* 0x000fe200078e02ff */
[----:B------:R-:W-:Y:S02]  /*11a0*/  IADD3 R5, R29, R5, R4 ;  /* 0x000000051d057210 */ /* 0x000fe40007ffe004 */
[----:B------:R-:W-:Y:S01]  /*11b0*/  SEL R7, R7, RZ, P2 ;  /* 0x000000ff07077207 */ /* 0x000fe20001000000 */
[----:B------:R-:W-:Y:S02]  /*11c0*/  IMAD R2, R2, R29, R21 ;  /* 0x0000001d02027224 */ /* 0x000fe400078e0215 */
[----:B------:R-:W-:Y:S01]  /*11d0*/  VIADD R21, R5, 0x1 ;  /* 0x0000000105157836 */ /* 0x000fe20000000000 */
[C---:B------:R-:W-:Y:S01]  /*11e0*/  ISETP.GE.AND P2, PT, R0.reuse, 0xd, PT ;  /* 0x0000000d0000780c */ /* 0x040fe20003f46270 */
[C---:B------:R-:W-:Y:S01]  /*11f0*/  VIADD R5, R0.reuse, 0x2 ;  /* 0x0000000200057836 */ /* 0x040fe20000000000 */
[----:B------:R-:W-:Y:S01]  /*1200*/  ISETP.GT.AND P4, PT, R0, 0xc, PT ;  /* 0x0000000c0000780c */ /* 0x000fe20003f84270 */
[----:B------:R-:W-:-:S03]  /*1210*/  FADD R20, R20, R7 ;  /* 0x0000000714147221 */ /* 0x000fc60000000000 */
[----:B------:R-:W-:Y:S02]  /*1220*/  SEL R7, R5, RZ, !P2 ;  /* 0x000000ff05077207 */ /* 0x000fe40005000000 */
[C---:B------:R-:W-:Y:S01]  /*1230*/  ISETP.GT.AND P2, PT, R3.reuse, 0xc, PT ;  /* 0x0000000c0300780c */ /* 0x040fe20003f44270 */
[C---:B------:R-:W-:Y:S01]  /*1240*/  VIADD R5, R3.reuse, 0x2 ;  /* 0x0000000203057836 */ /* 0x040fe20000000000 */
[----:B------:R-:W-:Y:S01]  /*1250*/  ISETP.GE.AND P5, PT, R3, 0xd, PT ;  /* 0x0000000d0300780c */ /* 0x000fe20003fa6270 */
[----:B------:R-:W-:Y:S01]  /*1260*/  IMAD R21, R29, R4, R21 ;  /* 0x000000041d157224 */ /* 0x000fe200078e0215 */
[----:B------:R-:W-:Y:S02]  /*1270*/  IADD3 R4, R7, 0xf, RZ ;  /* 0x0000000f07047810 */ /* 0x000fe40007ffe0ff */
[----:B------:R-:W-:Y:S01]  /*1280*/  SEL R6, R5, RZ, !P5 ;  /* 0x000000ff05067207 */ /* 0x000fe20006800000 */
[----:B------:R-:W-:Y:S02]  /*1290*/  @!P4 IMAD.MOV R4, RZ, RZ, R7 ;  /* 0x000000ffff04c224 */ /* 0x000fe400078e0207 */
[----:B------:R-:W-:-:S02]  /*12a0*/  IMAD R7, R3, R0, RZ ;  /* 0x0000000003077224 */ /* 0x000fc400078e02ff */
[----:B------:R-:W-:Y:S02]  /*12b0*/  VIADD R5, R6, 0xf ;  /* 0x0000000f06057836 */ /* 0x000fe40000000000 */
[----:B------:R-:W-:Y:S01]  /*12c0*/  @!P2 IMAD.MOV R5, RZ, RZ, R6 ;  /* 0x000000ffff05a224 */ /* 0x000fe200078e0206 */
[----:B------:R-:W-:Y:S01]  /*12d0*/  IADD3 R6, R7, -R3, -R0 ;  /* 0x8000000307067210 */ /* 0x000fe20007ffe800 */
[----:B------:R-:W-:-:S03]  /*12e0*/  IMAD R3, R3, R4, RZ ;  /* 0x0000000403037224 */ /* 0x000fc600078e02ff */
[----:B------:R-:W-:Y:S01]  /*12f0*/  IADD3 R6, R5, R6, R4 ;  /* 0x0000000605067210 */ /* 0x000fe20007ffe004 */
[----:B------:R-:W-:Y:S02]  /*1300*/  IMAD R0, R0, R5, R3 ;  /* 0x0000000500007224 */ /* 0x000fe400078e0203 */
[----:B------:R-:W-:Y:S02]  /*1310*/  VIADD R7, R23, 0x4d00 ;  /* 0x00004d0017077836 */ /* 0x000fe40000000000 */
[----:B------:R-:W-:Y:S02]  /*1320*/  VIADD R3, R6, 0x1 ;  /* 0x0000000106037836 */ /* 0x000fe40000000000 */
[----:B------:R-:W-:Y:S01]  /*1330*/  IMAD.WIDE R24, R7, 0x4, R24 ;  /* 0x0000000407187825 */ /* 0x000fe200078e0218 */
[----:B------:R-:W-:-:S03]  /*1340*/  CS2R R6, SRZ ;  /* 0x0000000000067805 */ /* 0x000fc6000001ff00 */
[----:B------:R-:W-:Y:S01]  /*1350*/  IMAD R3, R5, R4, R3 ;  /* 0x0000000405037224 */ /* 0x000fe200078e0203 */
[----:B------:R-:W-:-:S06]  /*1360*/  CS2R R4, SRZ ;  /* 0x0000000000047805 */ /* 0x000fcc000001ff00 */
[----:B------:R-:W4:Y:S01]  /*1370*/  @P0 LDG.E.128 R4, desc[UR4][R24.64] ;  /* 0x0000000418040981 */ /* 0x000f22000c1e1d00 */
[----:B---3--:R-:W-:Y:S01]  /*1380*/  SEL R8, R8, RZ, P3 ;  /* 0x000000ff08087207 */ /* 0x008fe20001800000 */
[----:B------:R-:W-:Y:S01]  /*1390*/  IMAD.IADD R2, R21, 0x1, -R2 ;  /* 0x0000000115027824 */ /* 0x000fe200078e0a02 */
[----:B------:R-:W-:-:S03]  /*13a0*/  SEL R9, R9, RZ, P3 ;  /* 0x000000ff09097207 */ /* 0x000fc60001800000 */
[----:B------:R-:W-:Y:S01]  /*13b0*/  FADD R17, R17, R8 ;  /* 0x0000000811117221 */ /* 0x000fe20000000000 */
[----:B------:R-:W-:Y:S01]  /*13c0*/  IMAD.IADD R8, R3, 0x1, -R0 ;  /* 0x0000000103087824 */ /* 0x000fe200078e0a00 */
[----:B------:R-:W-:Y:S01]  /*13d0*/  I2FP.F32.S32 R0, R2 ;  /* 0x0000000200007245 */ /* 0x000fe20000201400 */
[----:B------:R-:W-:Y:S01]  /*13e0*/  FADD R18, R18, R9 ;  /* 0x0000000912127221 */ /* 0x000fe20000000000 */
[----:B------:R-:W-:Y:S01]  /*13f0*/  SEL R10, R10, RZ, P3 ;  /* 0x000000ff0a0a7207 */ /* 0x000fe20001800000 */
[----:B------:R-:W1:Y:S01]  /*1400*/  LDC.64 R2, c[0x0][0x218] ;  /* 0x00008600ff027b82 */ /* 0x000e620000000a00 */
[----:B------:R-:W-:Y:S02]  /*1410*/  I2FP.F32.S32 R8, R8 ;  /* 0x0000000800087245 */ /* 0x000fe40000201400 */
[----:B------:R-:W-:Y:S02]  /*1420*/  FSETP.GT.AND P2, PT, |R0|, 8.50705917302346158658e+37, PT ;  /* 0x7e8000000000780b */ /* 0x000fe40003f44200 */
[----:B------:R-:W-:-:S02]  /*1430*/  SEL R11, R11, RZ, P3 ;  /* 0x000000ff0b0b7207 */ /* 0x000fc40001800000 */
[----:B------:R-:W-:Y:S02]  /*1440*/  FSETP.GEU.AND P3, PT, |R0|, 1.175494350822287508e-38, PT ;  /* 0x008000000000780b */ /* 0x000fe40003f6e200 */
[----:B------:R-:W-:-:S07]  /*1450*/  FSETP.GEU.AND P4, PT, |R8|, 1.175494350822287508e-38, PT ;  /* 0x008000000800780b */ /* 0x000fce0003f8e200 */
[----:B------:R-:W-:-:S04]  /*1460*/  @P2 FMUL R0, R0, 0.25 ;  /* 0x3e80000000002820 */ /* 0x000fc80000400000 */
[----:B------:R-:W-:Y:S01]  /*1470*/  @!P3 FMUL R0, R0, 16777216 ;  /* 0x4b8000000000b820 */ /* 0x000fe20000400000 */
[----:B------:R-:W-:Y:S01]  /*1480*/  FADD R19, R19, R10 ;  /* 0x0000000a13137221 */ /* 0x000fe20000000000 */
[----:B------:R-:W-:Y:S01]  /*1490*/  FADD R16, R16, R11 ;  /* 0x0000000b10107221 */ /* 0x000fe20000000000 */
[----:B-1----:R-:W-:Y:S01]  /*14a0*/  IMAD.WIDE R2, R23, 0x4, R2 ;  /* 0x0000000417027825 */ /* 0x002fe200078e0202 */
[----:B--2---:R-:W-:Y:S02]  /*14b0*/  SEL R12, R12, RZ, P1 ;  /* 0x000000ff0c0c7207 */ /* 0x004fe40000800000 */
[----:B------:R-:W-:Y:S02]  /*14c0*/  SEL R13, R13, RZ, P1 ;  /* 0x000000ff0d0d7207 */ /* 0x000fe40000800000 */
[----:B------:R-:W-:Y:S02]  /*14d0*/  SEL R9, R14, RZ, P1 ;  /* 0x000000ff0e097207 */ /* 0x000fe40000800000 */
[----:B------:R-:W-:-:S02]  /*14e0*/  SEL R15, R15, RZ, P1 ;  /* 0x000000ff0f0f7207 */ /* 0x000fc40000800000 */
[----:B------:R-:W-:Y:S01]  /*14f0*/  FSETP.GT.AND P1, PT, |R8|, 8.50705917302346158658e+37, PT ;  /* 0x7e8000000800780b */ /* 0x000fe20003f24200 */
[----:B------:R-:W-:Y:S02]  /*1500*/  FADD R22, R22, R13 ;  /* 0x0000000d16167221 */ /* 0x000fe40000000000 */
[----:B------:R-:W1:Y:S10]  /*1510*/  MUFU.RCP R13, R0 ;  /* 0x00000000000d7308 */ /* 0x000e740000001000 */
[----:B------:R-:W-:-:S04]  /*1520*/  @P1 FMUL R8, R8, 0.25 ;  /* 0x3e80000008081820 */ /* 0x000fc80000400000 */
[----:B------:R-:W-:Y:S01]  /*1530*/  @!P4 FMUL R8, R8, 16777216 ;  /* 0x4b8000000808c820 */ /* 0x000fe20000400000 */
[----:B------:R-:W-:-:S03]  /*1540*/  FADD R26, R26, R9 ;  /* 0x000000091a1a7221 */ /* 0x000fc60000000000 */
[----:B------:R-:W2:Y:S01]  /*1550*/  MUFU.RCP R0, R8 ;  /* 0x0000000800007308 */ /* 0x000ea20000001000 */
[----:B------:R-:W-:Y:S01]  /*1560*/  FADD R27, R27, R12 ;  /* 0x0000000c1b1b7221 */ /* 0x000fe20000000000 */
[----:B------:R-:W-:Y:S01]  /*1570*/  FADD R20, R20, R15 ;  /* 0x0000000f14147221 */ /* 0x000fe20000000000 */
[----:B------:R-:W-:Y:S01]  /*1580*/  @P2 FMUL R22, R22, 0.25 ;  /* 0x3e80000016162820 */ /* 0x000fe20000400000 */
[----:B------:R-:W-:Y:S01]  /*1590*/  @P2 FMUL R26, R26, 0.25 ;  /* 0x3e8000001a1a2820 */ /* 0x000fe20000400000 */
[----:B------:R-:W-:Y:S01]  /*15a0*/  @P2 FMUL R27, R27, 0.25 ;  /* 0x3e8000001b1b2820 */ /* 0x000fe20000400000 */
[----:B------:R-:W-:Y:S01]  /*15b0*/  @P2 FMUL R20, R20, 0.25 ;  /* 0x3e80000014142820 */ /* 0x000fe20000400000 */
[----:B------:R-:W-:Y:S01]  /*15c0*/  @!P3 FMUL R22, R22, 16777216 ;  /* 0x4b8000001616b820 */ /* 0x000fe20000400000 */
[----:B------:R-:W-:Y:S01]  /*15d0*/  @!P3 FMUL R26, R26, 16777216 ;  /* 0x4b8000001a1ab820 */ /* 0x000fe20000400000 */
[----:B------:R-:W-:Y:S01]  /*15e0*/  @!P3 FMUL R27, R27, 16777216 ;  /* 0x4b8000001b1bb820 */ /* 0x000fe20000400000 */
[----:B------:R-:W-:Y:S01]  /*15f0*/  @!P3 FMUL R20, R20, 16777216 ;  /* 0x4b8000001414b820 */ /* 0x000fe20000400000 */
[----:B----4-:R-:W-:-:S02]  /*1600*/  SEL R4, R4, RZ, P0 ;  /* 0x000000ff04047207 */ /* 0x010fc40000000000 */
[----:B------:R-:W-:Y:S02]  /*1610*/  SEL R5, R5, RZ, P0 ;  /* 0x000000ff05057207 */ /* 0x000fe40000000000 */
[----:B------:R-:W-:Y:S02]  /*1620*/  SEL R6, R6, RZ, P0 ;  /* 0x000000ff06067207 */ /* 0x000fe40000000000 */
[----:B------:R-:W-:Y:S01]  /*1630*/  SEL R7, R7, RZ, P0 ;  /* 0x000000ff07077207 */ /* 0x000fe20000000000 */
[----:B------:R-:W-:Y:S01]  /*1640*/  FADD R17, R17, R4 ;  /* 0x0000000411117221 */ /* 0x000fe20000000000 */
[----:B------:R-:W-:Y:S01]  /*1650*/  FADD R9, R18, R5 ;  /* 0x0000000512097221 */ /* 0x000fe20000000000 */
[----:B------:R-:W-:Y:S02]  /*1660*/  FADD R10, R19, R6 ;  /* 0x00000006130a7221 */ /* 0x000fe40000000000 */
        /* <DEDUP_REMOVED lines=9> */
[C---:B-1----:R-:W-:Y:S01]  /*1700*/  FMUL R4, R13.reuse, R27 ;  /* 0x0000001b0d047220 */ /* 0x042fe20000400000 */
[C---:B------:R-:W-:Y:S01]  /*1710*/  FMUL R5, R13.reuse, R22 ;  /* 0x000000160d057220 */ /* 0x040fe20000400000 */
[C---:B------:R-:W-:Y:S01]  /*1720*/  FMUL R6, R13.reuse, R26 ;  /* 0x0000001a0d067220 */ /* 0x040fe20000400000 */
[----:B------:R-:W-:Y:S01]  /*1730*/  FMUL R7, R13, R20 ;  /* 0x000000140d077220 */ /* 0x000fe20000400000 */
[C---:B--2---:R-:W-:Y:S01]  /*1740*/  FMUL R8, R0.reuse, R17 ;  /* 0x0000001100087220 */ /* 0x044fe20000400000 */
[C---:B------:R-:W-:Y:S01]  /*1750*/  FMUL R9, R0.reuse, R9 ;  /* 0x0000000900097220 */ /* 0x040fe20000400000 */
[C---:B------:R-:W-:Y:S01]  /*1760*/  FMUL R10, R0.reuse, R10 ;  /* 0x0000000a000a7220 */ /* 0x040fe20000400000 */
[----:B------:R-:W-:Y:S01]  /*1770*/  FMUL R11, R0, R11 ;  /* 0x0000000b000b7220 */ /* 0x000fe20000400000 */
[----:B------:R-:W-:Y:S04]  /*1780*/  STG.E.128 desc[UR4][R2.64], R4 ;  /* 0x0000000402007986 */ /* 0x000fe8000c101d04 */
[----:B------:R-:W-:Y:S01]  /*1790*/  STG.E.128 desc[UR4][R2.64+0x800], R8 ;  /* 0x0008000802007986 */ /* 0x000fe2000c101d04 */
[----:B------:R-:W-:Y:S05]  /*17a0*/  EXIT ;  /* 0x000000000000794d */ /* 0x000fea0003800000 */
.L_x_0:
[----:B------:R-:W-:-:S00]  /*17b0*/  BRA `(.L_x_0) ;  /* 0xfffffffc00fc7947 */ /* 0x000fc0000383ffff */
[----:B------:R-:W-:-:S00]  /*17c0*/  NOP ;  /* 0x0000000000007918 */ /* 0x000fc00000000000 */
        /* <DEDUP_REMOVED lines=11> */
.L_x_1:


//--------------------- .nv.constant0.triton_poi_fused_avg_pool2d_49 --------------------------
	.section	.nv.constant0.triton_poi_fused_avg_pool2d_49,"a",@progbits
	.sectionflags	@""
	.align	4
.nv.constant0.triton_poi_fused_avg_pool2d_49:
	.zero		548
